//
// Generated by NVIDIA NVVM Compiler
//
// Compiler Build ID: CL-36424714
// Cuda compilation tools, release 13.0, V13.0.88
// Based on NVVM 20.0.0
//

.version 9.0
.target sm_100
.address_size 64

	// .globl	_Z25unique_idx_calc_threadIdxPi
.extern .func  (.param .b32 func_retval0) vprintf
(
	.param .b64 vprintf_param_0,
	.param .b64 vprintf_param_1
)
;
.global .align 1 .b8 $str[29] = {116, 104, 114, 101, 97, 100, 73, 100, 120, 32, 58, 32, 37, 100, 44, 32, 118, 97, 108, 117, 101, 32, 58, 32, 37, 100, 32, 10};
.global .align 1 .b8 $str$1[54] = {98, 108, 111, 99, 107, 73, 100, 120, 46, 120, 58, 32, 37, 100, 44, 32, 116, 104, 114, 101, 97, 100, 73, 100, 120, 46, 120, 58, 32, 37, 100, 44, 32, 103, 105, 100, 58, 32, 37, 100, 44, 32, 118, 97, 108, 117, 101, 58, 32, 37, 100, 32, 10};

.visible .entry _Z25unique_idx_calc_threadIdxPi(
	.param .u64 .ptr .align 1 _Z25unique_idx_calc_threadIdxPi_param_0
)
{
	.local .align 8 .b8 	__local_depot0[8];
	.reg .b64 	%SP;
	.reg .b64 	%SPL;
	.reg .b32 	%r<5>;
	.reg .b64 	%rd<9>;

	mov.u64 	%SPL, __local_depot0;
	cvta.local.u64 	%SP, %SPL;
	ld.param.u64 	%rd1, [_Z25unique_idx_calc_threadIdxPi_param_0];
	cvta.to.global.u64 	%rd2, %rd1;
	add.u64 	%rd3, %SP, 0;
	add.u64 	%rd4, %SPL, 0;
	mov.u32 	%r1, %tid.x;
	mul.wide.u32 	%rd5, %r1, 4;
	add.s64 	%rd6, %rd2, %rd5;
	ld.global.u32 	%r2, [%rd6];
	st.local.v2.u32 	[%rd4], {%r1, %r2};
	mov.u64 	%rd7, $str;
	cvta.global.u64 	%rd8, %rd7;
	{ // callseq 0, 0
	.param .b64 param0;
	st.param.b64 	[param0], %rd8;
	.param .b64 param1;
	st.param.b64 	[param1], %rd3;
	.param .b32 retval0;
	call.uni (retval0), 
	vprintf, 
	(
	param0, 
	param1
	);
	ld.param.b32 	%r3, [retval0];
	} // callseq 0
	ret;

}
	// .globl	_Z22unique_gid_calculationPi
.visible .entry _Z22unique_gid_calculationPi(
	.param .u64 .ptr .align 1 _Z22unique_gid_calculationPi_param_0
)
{
	.local .align 16 .b8 	__local_depot1[16];
	.reg .b64 	%SP;
	.reg .b64 	%SPL;
	.reg .b32 	%r<13>;
	.reg .b64 	%rd<9>;

	mov.u64 	%SPL, __local_depot1;
	cvta.local.u64 	%SP, %SPL;
	ld.param.u64 	%rd1, [_Z22unique_gid_calculationPi_param_0];
	cvta.to.global.u64 	%rd2, %rd1;
	add.u64 	%rd3, %SP, 0;
	add.u64 	%rd4, %SPL, 0;
	mov.u32 	%r1, %ntid.x;
	mov.u32 	%r2, %tid.y;
	mov.u32 	%r3, %tid.x;
	mov.u32 	%r4, %ntid.y;
	mov.u32 	%r5, %ctaid.x;
	mov.u32 	%r6, %nctaid.x;
	add.s32 	%r7, %r6, %r5;
	mad.lo.s32 	%r8, %r7, %r4, %r2;
	mad.lo.s32 	%r9, %r8, %r1, %r3;
	mul.wide.s32 	%rd5, %r9, 4;
	add.s64 	%rd6, %rd2, %rd5;
	ld.global.u32 	%r10, [%rd6];
	st.local.v4.u32 	[%rd4], {%r5, %r3, %r9, %r10};
	mov.u64 	%rd7, $str$1;
	cvta.global.u64 	%rd8, %rd7;
	{ // callseq 1, 0
	.param .b64 param0;
	st.param.b64 	[param0], %rd8;
	.param .b64 param1;
	st.param.b64 	[param1], %rd3;
	.param .b32 retval0;
	call.uni (retval0), 
	vprintf, 
	(
	param0, 
	param1
	);
	ld.param.b32 	%r11, [retval0];
	} // callseq 1
	ret;

}


// ===== COMPILED SASS (sm_100) =====

	.target	sm_100

	.elftype	@"ET_EXEC"


//--------------------- .note.nv.tkinfo           --------------------------
	.section	.note.nv.tkinfo,"",@"SHT_NOTE"
	.sectionflags	@"SHF_NOTE_NV_TKINFO"
	.tkinfo
        /*0018*/ 	.word	0x00000002
        /*0030*/ 	.string	""
        /*0030*/ 	.string	"ptxas"
        /*0030*/ 	.string	"Cuda compilation tools, release 13.0, V13.0.88"
        /*0030*/ 	.string	"Build cuda_13.0.r13.0/compiler.36424714_0"
        /*0030*/ 	.string	"-arch sm_100 -m 64 "



//--------------------- .note.nv.cuinfo           --------------------------
	.section	.note.nv.cuinfo,"",@"SHT_NOTE"
	.sectionflags	@"SHF_NOTE_NV_CUINFO"
        /*0018*/ 	.short	0x0002
        /*001a*/ 	.short	0x0064
        /*001c*/ 	.short	0x0082
	.zero		2


//--------------------- .nv.info                  --------------------------
	.section	.nv.info,"",@"SHT_CUDA_INFO"
	.align	4


	//----- nvinfo : EIATTR_REGCOUNT
	.align		4
        /*0000*/ 	.byte	0x04, 0x2f
        /*0002*/ 	.short	(.L_3 - .L_2)
	.align		4
.L_2:
        /*0004*/ 	.word	index@(_Z25unique_idx_calc_threadIdxPi)
        /*0008*/ 	.word	0x00000018


	//----- nvinfo : EIATTR_FRAME_SIZE
	.align		4
.L_3:
        /*000c*/ 	.byte	0x04, 0x11
        /*000e*/ 	.short	(.L_5 - .L_4)
	.align		4
.L_4:
        /*0010*/ 	.word	index@(_Z25unique_idx_calc_threadIdxPi)
        /*0014*/ 	.word	0x00000008


	//----- nvinfo : EIATTR_REGCOUNT
	.align		4
.L_5:
        /*0018*/ 	.byte	0x04, 0x2f
        /*001a*/ 	.short	(.L_7 - .L_6)
	.align		4
.L_6:
        /*001c*/ 	.word	index@(_Z22unique_gid_calculationPi)
        /*0020*/ 	.word	0x00000018


	//----- nvinfo : EIATTR_FRAME_SIZE
	.align		4
.L_7:
        /*0024*/ 	.byte	0x04, 0x11
        /*0026*/ 	.short	(.L_9 - .L_8)
	.align		4
.L_8:
        /*0028*/ 	.word	index@(_Z22unique_gid_calculationPi)
        /*002c*/ 	.word	0x00000010


	//----- nvinfo : EIATTR_MIN_STACK_SIZE
	.align		4
.L_9:
        /*0030*/ 	.byte	0x04, 0x12
        /*0032*/ 	.short	(.L_11 - .L_10)
	.align		4
.L_10:
        /*0034*/ 	.word	index@(_Z22unique_gid_calculationPi)
        /*0038*/ 	.word	0x00000010


	//----- nvinfo : EIATTR_MIN_STACK_SIZE
	.align		4
.L_11:
        /*003c*/ 	.byte	0x04, 0x12
        /*003e*/ 	.short	(.L_13 - .L_12)
	.align		4
.L_12:
        /*0040*/ 	.word	index@(_Z25unique_idx_calc_threadIdxPi)
        /*0044*/ 	.word	0x00000008
.L_13:


//--------------------- .nv.compat                --------------------------
	.section	.nv.compat,"",@"SHT_CUDA_COMPAT_INFO"
	.align	4
        /*0000*/ 	.byte	0x02, 0x09, 0x00, 0x00, 0x02, 0x02, 0x01, 0x00, 0x02, 0x05, 0x05, 0x00, 0x03, 0x07, 0x01, 0x01
        /*0010*/ 	.byte	0x02, 0x03, 0x00, 0x00, 0x02, 0x06, 0x01, 0x00, 0x04, 0x0b, 0x08, 0x00, 0x09, 0x00, 0x00, 0x00
        /*0020*/ 	.byte	0x00, 0x00, 0x00, 0x00


//--------------------- .nv.info._Z22unique_gid_calculationPi --------------------------
	.section	.nv.info._Z22unique_gid_calculationPi,"",@"SHT_CUDA_INFO"
	.sectionflags	@""
	.align	4


	//----- nvinfo : EIATTR_CUDA_API_VERSION
	.align		4
        /*0000*/ 	.byte	0x04, 0x37
        /*0002*/ 	.short	(.L_15 - .L_14)
.L_14:
        /*0004*/ 	.word	0x00000082


	//----- nvinfo : EIATTR_KPARAM_INFO
	.align		4
.L_15:
        /*0008*/ 	.byte	0x04, 0x17
        /*000a*/ 	.short	(.L_17 - .L_16)
.L_16:
        /*000c*/ 	.word	0x00000000
        /*0010*/ 	.short	0x0000
        /*0012*/ 	.short	0x0000
        /*0014*/ 	.byte	0x00, 0xf5, 0x21, 0x00


	//----- nvinfo : EIATTR_SPARSE_MMA_MASK
	.align		4
.L_17:
        /*0018*/ 	.byte	0x03, 0x50
        /*001a*/ 	.short	0x0000


	//----- nvinfo : EIATTR_MAXREG_COUNT
	.align		4
        /*001c*/ 	.byte	0x03, 0x1b
        /*001e*/ 	.short	0x00ff


	//----- nvinfo : EIATTR_EXTERNS
	.align		4
        /*0020*/ 	.byte	0x04, 0x0f
        /*0022*/ 	.short	(.L_19 - .L_18)


	//   ....[0]....
	.align		4
.L_18:
        /*0024*/ 	.word	index@(vprintf)


	//----- nvinfo : EIATTR_MERCURY_ISA_VERSION
	.align		4
.L_19:
        /*0028*/ 	.byte	0x03, 0x5f
        /*002a*/ 	.short	0x0101


	//----- nvinfo : EIATTR_VRC_CTA_INIT_COUNT
	.align		4
        /*002c*/ 	.byte	0x02, 0x4a
	.zero		1
	.zero		1


	//----- nvinfo : EIATTR_SYSCALL_OFFSETS
	.align		4
        /*0030*/ 	.byte	0x04, 0x46
        /*0032*/ 	.short	(.L_21 - .L_20)


	//   ....[0]....
.L_20:
        /*0034*/ 	.word	0x000001a0


	//----- nvinfo : EIATTR_EXIT_INSTR_OFFSETS
	.align		4
.L_21:
        /*0038*/ 	.byte	0x04, 0x1c
        /*003a*/ 	.short	(.L_23 - .L_22)


	//   ....[0]....
.L_22:
        /*003c*/ 	.word	0x000001b0


	//----- nvinfo : EIATTR_CBANK_PARAM_SIZE
	.align		4
.L_23:
        /*0040*/ 	.byte	0x03, 0x19
        /*0042*/ 	.short	0x0008


	//----- nvinfo : EIATTR_PARAM_CBANK
	.align		4
        /*0044*/ 	.byte	0x04, 0x0a
        /*0046*/ 	.short	(.L_25 - .L_24)
	.align		4
.L_24:
        /*0048*/ 	.word	index@(.nv.constant0._Z22unique_gid_calculationPi)
        /*004c*/ 	.short	0x0380
        /*004e*/ 	.short	0x0008


	//----- nvinfo : EIATTR_SW_WAR
	.align		4
.L_25:
        /*0050*/ 	.byte	0x04, 0x36
        /*0052*/ 	.short	(.L_27 - .L_26)
.L_26:
        /*0054*/ 	.word	0x00000008
.L_27:


//--------------------- .nv.info._Z25unique_idx_calc_threadIdxPi --------------------------
	.section	.nv.info._Z25unique_idx_calc_threadIdxPi,"",@"SHT_CUDA_INFO"
	.sectionflags	@""
	.align	4


	//----- nvinfo : EIATTR_CUDA_API_VERSION
	.align		4
        /*0000*/ 	.byte	0x04, 0x37
        /*0002*/ 	.short	(.L_29 - .L_28)
.L_28:
        /*0004*/ 	.word	0x00000082


	//----- nvinfo : EIATTR_KPARAM_INFO
	.align		4
.L_29:
        /*0008*/ 	.byte	0x04, 0x17
        /*000a*/ 	.short	(.L_31 - .L_30)
.L_30:
        /*000c*/ 	.word	0x00000000
        /*0010*/ 	.short	0x0000
        /*0012*/ 	.short	0x0000
        /*0014*/ 	.byte	0x00, 0xf5, 0x21, 0x00


	//----- nvinfo : EIATTR_SPARSE_MMA_MASK
	.align		4
.L_31:
        /*0018*/ 	.byte	0x03, 0x50
        /*001a*/ 	.short	0x0000


	//----- nvinfo : EIATTR_MAXREG_COUNT
	.align		4
        /*001c*/ 	.byte	0x03, 0x1b
        /*001e*/ 	.short	0x00ff


	//----- nvinfo : EIATTR_EXTERNS
	.align		4
        /*0020*/ 	.byte	0x04, 0x0f
        /*0022*/ 	.short	(.L_33 - .L_32)


	//   ....[0]....
	.align		4
.L_32:
        /*0024*/ 	.word	index@(vprintf)


	//----- nvinfo : EIATTR_MERCURY_ISA_VERSION
	.align		4
.L_33:
        /*0028*/ 	.byte	0x03, 0x5f
        /*002a*/ 	.short	0x0101


	//----- nvinfo : EIATTR_VRC_CTA_INIT_COUNT
	.align		4
        /*002c*/ 	.byte	0x02, 0x4a
	.zero		1
	.zero		1


	//----- nvinfo : EIATTR_SYSCALL_OFFSETS
	.align		4
        /*0030*/ 	.byte	0x04, 0x46
        /*0032*/ 	.short	(.L_35 - .L_34)


	//   ....[0]....
.L_34:
        /*0034*/ 	.word	0x00000120


	//----- nvinfo : EIATTR_EXIT_INSTR_OFFSETS
	.align		4
.L_35:
        /*0038*/ 	.byte	0x04, 0x1c
        /*003a*/ 	.short	(.L_37 - .L_36)


	//   ....[0]....
.L_36:
        /*003c*/ 	.word	0x00000130


	//----- nvinfo : EIATTR_CBANK_PARAM_SIZE
	.align		4
.L_37:
        /*0040*/ 	.byte	0x03, 0x19
        /*0042*/ 	.short	0x0008


	//----- nvinfo : EIATTR_PARAM_CBANK
	.align		4
        /*0044*/ 	.byte	0x04, 0x0a
        /*0046*/ 	.short	(.L_39 - .L_38)
	.align		4
.L_38:
        /*0048*/ 	.word	index@(.nv.constant0._Z25unique_idx_calc_threadIdxPi)
        /*004c*/ 	.short	0x0380
        /*004e*/ 	.short	0x0008


	//----- nvinfo : EIATTR_SW_WAR
	.align		4
.L_39:
        /*0050*/ 	.byte	0x04, 0x36
        /*0052*/ 	.short	(.L_41 - .L_40)
.L_40:
        /*0054*/ 	.word	0x00000008
.L_41:


//--------------------- .nv.callgraph             --------------------------
	.section	.nv.callgraph,"",@"SHT_CUDA_CALLGRAPH"
	.align	4
	.sectionentsize	8
	.align		4
        /*0000*/ 	.word	0x00000000
	.align		4
        /*0004*/ 	.word	0xffffffff
	.align		4
        /*0008*/ 	.word	index@(_Z22unique_gid_calculationPi)
	.align		4
        /*000c*/ 	.word	index@(vprintf)
	.align		4
        /*0010*/ 	.word	index@(_Z25unique_idx_calc_threadIdxPi)
	.align		4
        /*0014*/ 	.word	index@(vprintf)
	.align		4
        /*0018*/ 	.word	0x00000000
	.align		4
        /*001c*/ 	.word	0xfffffffe
	.align		4
        /*0020*/ 	.word	0x00000000
	.align		4
        /*0024*/ 	.word	0xfffffffd
	.align		4
        /*0028*/ 	.word	0x00000000
	.align		4
        /*002c*/ 	.word	0xfffffffc


//--------------------- .nv.constant4             --------------------------
	.section	.nv.constant4,"a",@progbits
	.align	8
	.align		8
.nv.constant4:
        /*0000*/ 	.dword	vprintf
	.align		8
        /*0008*/ 	.dword	$str
	.align		8
        /*0010*/ 	.dword	$str$1


//--------------------- .text._Z22unique_gid_calculationPi --------------------------
	.section	.text._Z22unique_gid_calculationPi,"ax",@progbits
	.align	128
        .global         _Z22unique_gid_calculationPi
        .type           _Z22unique_gid_calculationPi,@function
        .size           _Z22unique_gid_calculationPi,(.L_x_4 - _Z22unique_gid_calculationPi)
        .other          _Z22unique_gid_calculationPi,@"STO_CUDA_ENTRY STV_DEFAULT"
_Z22unique_gid_calculationPi:
.text._Z22unique_gid_calculationPi:
[----:B------:R-:W0:Y:S01]  /*0000*/  LDC R1, c[0x0][0x37c] ;  /* 0x0000df00ff017b82 */ /* 0x000e220000000800 */
[----:B------:R-:W1:Y:S01]  /*0010*/  S2R R8, SR_CTAID.X ;  /* 0x0000000000087919 */ /* 0x000e620000002500 */
[----:B------:R-:W2:Y:S06]  /*0020*/  LDCU UR6, c[0x0][0x2fc] ;  /* 0x00005f80ff0677ac */ /* 0x000eac0008000800 */
[----:B------:R-:W3:Y:S01]  /*0030*/  LDC.64 R2, c[0x0][0x380] ;  /* 0x0000e000ff027b82 */ /* 0x000ee20000000a00 */
[----:B0-----:R-:W-:Y:S01]  /*0040*/  IADD3 R1, PT, PT, R1, -0x10, RZ ;  /* 0xfffffff001017810 */ /* 0x001fe20007ffe0ff */
[----:B------:R-:W0:Y:S01]  /*0050*/  S2R R5, SR_TID.Y ;  /* 0x0000000000057919 */ /* 0x000e220000002200 */
[----:B------:R-:W4:Y:S01]  /*0060*/  LDCU UR7, c[0x0][0x360] ;  /* 0x00006c00ff0777ac */ /* 0x000f220008000800 */
[----:B------:R-:W4:Y:S01]  /*0070*/  S2R R9, SR_TID.X ;  /* 0x0000000000097919 */ /* 0x000f220000002100 */
[----:B------:R-:W0:Y:S01]  /*0080*/  LDCU UR8, c[0x0][0x364] ;  /* 0x00006c80ff0877ac */ /* 0x000e220008000800 */
[----:B------:R-:W1:Y:S01]  /*0090*/  LDCU UR9, c[0x0][0x370] ;  /* 0x00006e00ff0977ac */ /* 0x000e620008000800 */
[----:B------:R-:W5:Y:S01]  /*00a0*/  LDCU.64 UR4, c[0x0][0x358] ;  /* 0x00006b00ff0477ac */ /* 0x000f620008000a00 */
[----:B-1----:R-:W-:-:S05]  /*00b0*/  IADD3 R0, PT, PT, R8, UR9, RZ ;  /* 0x0000000908007c10 */ /* 0x002fca000fffe0ff */
[----:B0-----:R-:W-:Y:S01]  /*00c0*/  IMAD R0, R0, UR8, R5 ;  /* 0x0000000800007c24 */ /* 0x001fe2000f8e0205 */
[----:B------:R-:W0:Y:S03]  /*00d0*/  LDCU.64 UR8, c[0x4][0x10] ;  /* 0x01000200ff0877ac */ /* 0x000e260008000a00 */
[----:B----4-:R-:W-:-:S04]  /*00e0*/  IMAD R10, R0, UR7, R9 ;  /* 0x00000007000a7c24 */ /* 0x010fc8000f8e0209 */
[----:B---3--:R-:W-:-:S05]  /*00f0*/  IMAD.WIDE R2, R10, 0x4, R2 ;  /* 0x000000040a027825 */ /* 0x008fca00078e0202 */
[----:B-----5:R-:W3:Y:S01]  /*0100*/  LDG.E R11, desc[UR4][R2.64] ;  /* 0x00000004020b7981 */ /* 0x020ee2000c1e1900 */
[----:B------:R-:W-:Y:S01]  /*0110*/  MOV R0, 0x0 ;  /* 0x0000000000007802 */ /* 0x000fe20000000f00 */
[----:B------:R-:W1:Y:S03]  /*0120*/  LDCU UR4, c[0x0][0x2f8] ;  /* 0x00005f00ff0477ac */ /* 0x000e660008000800 */
[----:B------:R4:W3:Y:S01]  /*0130*/  LDC.64 R12, c[0x4][R0] ;  /* 0x01000000000c7b82 */ /* 0x0008e20000000a00 */
[----:B0-----:R-:W-:Y:S01]  /*0140*/  IMAD.U32 R4, RZ, RZ, UR8 ;  /* 0x00000008ff047e24 */ /* 0x001fe2000f8e00ff */
[----:B------:R-:W-:Y:S02]  /*0150*/  MOV R5, UR9 ;  /* 0x0000000900057c02 */ /* 0x000fe40008000f00 */
[----:B-1----:R-:W-:-:S05]  /*0160*/  IADD3 R6, P0, PT, R1, UR4, RZ ;  /* 0x0000000401067c10 */ /* 0x002fca000ff1e0ff */
[----:B--2---:R-:W-:Y:S01]  /*0170*/  IMAD.X R7, RZ, RZ, UR6, P0 ;  /* 0x00000006ff077e24 */ /* 0x004fe200080e06ff */
[----:B---3--:R4:W-:Y:S07]  /*0180*/  STL.128 [R1], R8 ;  /* 0x0000000801007387 */ /* 0x0089ee0000100c00 */
[----:B------:R-:W-:-:S07]  /*0190*/  LEPC R20, `(.L_x_0) ;  /* 0x000000001014794e */ /* 0x000fce0000000000 */
[----:B----4-:R-:W-:Y:S05]  /*01a0*/  CALL.ABS.NOINC R12 ;  /* 0x000000000c007343 */ /* 0x010fea0003c00000 */
.L_x_0:
[----:B------:R-:W-:Y:S05]  /*01b0*/  EXIT ;  /* 0x000000000000794d */ /* 0x000fea0003800000 */
.L_x_1:
[----:B------:R-:W-:-:S00]  /*01c0*/  BRA `(.L_x_1) ;  /* 0xfffffffc00fc7947 */ /* 0x000fc0000383ffff */
[----:B------:R-:W-:-:S00]  /*01d0*/  NOP ;  /* 0x0000000000007918 */ /* 0x000fc00000000000 */
        /* <DEDUP_REMOVED lines=10> */
.L_x_4:


//--------------------- .text._Z25unique_idx_calc_threadIdxPi --------------------------
	.section	.text._Z25unique_idx_calc_threadIdxPi,"ax",@progbits
	.align	128
        .global         _Z25unique_idx_calc_threadIdxPi
        .type           _Z25unique_idx_calc_threadIdxPi,@function
        .size           _Z25unique_idx_calc_threadIdxPi,(.L_x_5 - _Z25unique_idx_calc_threadIdxPi)
        .other          _Z25unique_idx_calc_threadIdxPi,@"STO_CUDA_ENTRY STV_DEFAULT"
_Z25unique_idx_calc_threadIdxPi:
.text._Z25unique_idx_calc_threadIdxPi:
[----:B------:R-:W0:Y:S01]  /*0000*/  LDC R1, c[0x0][0x37c] ;  /* 0x0000df00ff017b82 */ /* 0x000e220000000800 */
[----:B------:R-:W1:Y:S07]  /*0010*/  S2R R10, SR_TID.X ;  /* 0x00000000000a7919 */ /* 0x000e6e0000002100 */
[----:B------:R-:W1:Y:S01]  /*0020*/  LDC.64 R2, c[0x0][0x380] ;  /* 0x0000e000ff027b82 */ /* 0x000e620000000a00 */
[----:B------:R-:W2:Y:S01]  /*0030*/  LDCU.64 UR4, c[0x0][0x358] ;  /* 0x00006b00ff0477ac */ /* 0x000ea20008000a00 */
[----:B0-----:R-:W-:Y:S01]  /*0040*/  VIADD R1, R1, 0xfffffff8 ;  /* 0xfffffff801017836 */ /* 0x001fe20000000000 */
[----:B------:R-:W0:Y:S01]  /*0050*/  LDCU.64 UR6, c[0x4][0x8] ;  /* 0x01000100ff0677ac */ /* 0x000e220008000a00 */
[----:B-1----:R-:W-:-:S05]  /*0060*/  IMAD.WIDE.U32 R2, R10, 0x4, R2 ;  /* 0x000000040a027825 */ /* 0x002fca00078e0002 */
[----:B--2---:R-:W2:Y:S01]  /*0070*/  LDG.E R11, desc[UR4][R2.64] ;  /* 0x00000004020b7981 */ /* 0x004ea2000c1e1900 */
[----:B------:R-:W-:Y:S01]  /*0080*/  MOV R0, 0x0 ;  /* 0x0000000000007802 */ /* 0x000fe20000000f00 */
[----:B------:R-:W1:Y:S01]  /*0090*/  LDCU UR4, c[0x0][0x2f8] ;  /* 0x00005f00ff0477ac */ /* 0x000e620008000800 */
[----:B0-----:R-:W-:Y:S01]  /*00a0*/  IMAD.U32 R4, RZ, RZ, UR6 ;  /* 0x00000006ff047e24 */ /* 0x001fe2000f8e00ff */
[----:B------:R-:W-:Y:S01]  /*00b0*/  MOV R5, UR7 ;  /* 0x0000000700057c02 */ /* 0x000fe20008000f00 */
[----:B------:R0:W3:Y:S01]  /*00c0*/  LDC.64 R8, c[0x4][R0] ;  /* 0x0100000000087b82 */ /* 0x0000e20000000a00 */
[----:B------:R-:W4:Y:S01]  /*00d0*/  LDCU UR5, c[0x0][0x2fc] ;  /* 0x00005f80ff0577ac */ /* 0x000f220008000800 */
[----:B-1----:R-:W-:-:S05]  /*00e0*/  IADD3 R6, P0, PT, R1, UR4, RZ ;  /* 0x0000000401067c10 */ /* 0x002fca000ff1e0ff */
[----:B----4-:R-:W-:Y:S01]  /*00f0*/  IMAD.X R7, RZ, RZ, UR5, P0 ;  /* 0x00000005ff077e24 */ /* 0x010fe200080e06ff */
[----:B--23--:R0:W-:Y:S07]  /*0100*/  STL.64 [R1], R10 ;  /* 0x0000000a01007387 */ /* 0x00c1ee0000100a00 */
[----:B------:R-:W-:-:S07]  /*0110*/  LEPC R20, `(.L_x_2) ;  /* 0x000000001014794e */ /* 0x000fce0000000000 */
[----:B0-----:R-:W-:Y:S05]  /*0120*/  CALL.ABS.NOINC R8 ;  /* 0x0000000008007343 */ /* 0x001fea0003c00000 */
.L_x_2:
[----:B------:R-:W-:Y:S05]  /*0130*/  EXIT ;  /* 0x000000000000794d */ /* 0x000fea0003800000 */
.L_x_3:
        /* <DEDUP_REMOVED lines=12> */
.L_x_5:


//--------------------- .nv.global.init           --------------------------
	.section	.nv.global.init,"aw",@progbits
.nv.global.init:
	.type		$str,@object
	.size		$str,($str$1 - $str)
$str:
        /*0000*/ 	.byte	0x74, 0x68, 0x72, 0x65, 0x61, 0x64, 0x49, 0x64, 0x78, 0x20, 0x3a, 0x20, 0x25, 0x64, 0x2c, 0x20
        /*0010*/ 	.byte	0x76, 0x61, 0x6c, 0x75, 0x65, 0x20, 0x3a, 0x20, 0x25, 0x64, 0x20, 0x0a, 0x00
	.type		$str$1,@object
	.size		$str$1,(.L_1 - $str$1)
$str$1:
        /*001d*/ 	.byte	0x62, 0x6c, 0x6f, 0x63, 0x6b, 0x49, 0x64, 0x78, 0x2e, 0x78, 0x3a, 0x20, 0x25, 0x64, 0x2c, 0x20
        /*002d*/ 	.byte	0x74, 0x68, 0x72, 0x65, 0x61, 0x64, 0x49, 0x64, 0x78, 0x2e, 0x78, 0x3a, 0x20, 0x25, 0x64, 0x2c
        /*003d*/ 	.byte	0x20, 0x67, 0x69, 0x64, 0x3a, 0x20, 0x25, 0x64, 0x2c, 0x20, 0x76, 0x61, 0x6c, 0x75, 0x65, 0x3a
        /*004d*/ 	.byte	0x20, 0x25, 0x64, 0x20, 0x0a, 0x00
.L_1:


//--------------------- .nv.shared.reserved.0     --------------------------
	.section	.nv.shared.reserved.0,"aw",@nobits
	.weak		__nv_reservedSMEM_offset_0_alias
	.size		__nv_reservedSMEM_offset_0_alias, 0, 64
	.other		__nv_reservedSMEM_offset_0_alias,@"STO_CUDA_RESERVED_SHARED STV_DEFAULT"
__nv_reservedSMEM_offset_0_alias:
	.zero		0
	.zero		64


//--------------------- .nv.constant0._Z22unique_gid_calculationPi --------------------------
	.section	.nv.constant0._Z22unique_gid_calculationPi,"a",@progbits
	.sectionflags	@""
	.align	4
.nv.constant0._Z22unique_gid_calculationPi:
	.zero		904


//--------------------- .nv.constant0._Z25unique_idx_calc_threadIdxPi --------------------------
	.section	.nv.constant0._Z25unique_idx_calc_threadIdxPi,"a",@progbits
	.sectionflags	@""
	.align	4
.nv.constant0._Z25unique_idx_calc_threadIdxPi:
	.zero		904


//--------------------- SYMBOLS --------------------------

	.type		.nv.reservedSmem.offset0,@object
	.size		.nv.reservedSmem.offset0,0x4
	.type		vprintf,@function
